//
// Generated by NVIDIA NVVM Compiler
//
// Compiler Build ID: CL-36424714
// Cuda compilation tools, release 13.0, V13.0.88
// Based on NVVM 20.0.0
//

.version 9.0
.target sm_100
.address_size 64

	// .globl	_Z20find_augmenting_pathP4edgeiPiS1_S1_S1_

.visible .entry _Z20find_augmenting_pathP4edgeiPiS1_S1_S1_(
	.param .u64 .ptr .align 1 _Z20find_augmenting_pathP4edgeiPiS1_S1_S1__param_0,
	.param .u32 _Z20find_augmenting_pathP4edgeiPiS1_S1_S1__param_1,
	.param .u64 .ptr .align 1 _Z20find_augmenting_pathP4edgeiPiS1_S1_S1__param_2,
	.param .u64 .ptr .align 1 _Z20find_augmenting_pathP4edgeiPiS1_S1_S1__param_3,
	.param .u64 .ptr .align 1 _Z20find_augmenting_pathP4edgeiPiS1_S1_S1__param_4,
	.param .u64 .ptr .align 1 _Z20find_augmenting_pathP4edgeiPiS1_S1_S1__param_5
)
{
	.reg .pred 	%p<20>;
	.reg .b32 	%r<25>;
	.reg .b64 	%rd<27>;

	ld.param.u64 	%rd7, [_Z20find_augmenting_pathP4edgeiPiS1_S1_S1__param_0];
	ld.param.u32 	%r6, [_Z20find_augmenting_pathP4edgeiPiS1_S1_S1__param_1];
	ld.param.u64 	%rd8, [_Z20find_augmenting_pathP4edgeiPiS1_S1_S1__param_2];
	ld.param.u64 	%rd9, [_Z20find_augmenting_pathP4edgeiPiS1_S1_S1__param_3];
	ld.param.u64 	%rd10, [_Z20find_augmenting_pathP4edgeiPiS1_S1_S1__param_4];
	ld.param.u64 	%rd11, [_Z20find_augmenting_pathP4edgeiPiS1_S1_S1__param_5];
	cvta.to.global.u64 	%rd1, %rd11;
	cvta.to.global.u64 	%rd2, %rd10;
	cvta.to.global.u64 	%rd3, %rd9;
	mov.u32 	%r7, %ctaid.x;
	mov.u32 	%r8, %ntid.x;
	mov.u32 	%r9, %tid.x;
	mad.lo.s32 	%r1, %r7, %r8, %r9;
	setp.ge.s32 	%p5, %r1, %r6;
	@%p5 bra 	$L__BB0_11;
	cvta.to.global.u64 	%rd12, %rd8;
	cvta.to.global.u64 	%rd13, %rd7;
	mul.wide.s32 	%rd14, %r1, 16;
	add.s64 	%rd15, %rd13, %rd14;
	ld.global.u32 	%r2, [%rd15];
	ld.global.u32 	%r3, [%rd15+4];
	ld.global.u32 	%r4, [%rd15+8];
	ld.global.u32 	%r5, [%rd15+12];
	mul.wide.s32 	%rd16, %r2, 4;
	add.s64 	%rd4, %rd12, %rd16;
	ld.global.u32 	%r10, [%rd4];
	setp.eq.s32 	%p7, %r10, 0;
	mul.wide.s32 	%rd17, %r3, 4;
	add.s64 	%rd5, %rd12, %rd17;
	mov.pred 	%p18, 0;
	@%p7 bra 	$L__BB0_3;
	ld.global.u32 	%r11, [%rd5];
	setp.eq.s32 	%p18, %r11, 0;
$L__BB0_3:
	setp.le.s32 	%p8, %r4, %r5;
	not.pred 	%p9, %p18;
	add.s64 	%rd6, %rd2, %rd16;
	or.pred  	%p10, %p9, %p8;
	@%p10 bra 	$L__BB0_6;
	add.s64 	%rd20, %rd3, %rd17;
	atom.relaxed.global.cas.b32 	%r12, [%rd20], -1, %r1;
	setp.ne.s32 	%p11, %r12, -1;
	@%p11 bra 	$L__BB0_6;
	mov.b32 	%r13, 1;
	st.global.u32 	[%rd5], %r13;
	ld.global.u32 	%r14, [%rd6];
	sub.s32 	%r15, %r4, %r5;
	min.s32 	%r16, %r14, %r15;
	add.s64 	%rd22, %rd2, %rd17;
	st.global.u32 	[%rd22], %r16;
	atom.global.add.u32 	%r17, [%rd1], 1;
$L__BB0_6:
	ld.global.u32 	%r18, [%rd5];
	setp.eq.s32 	%p13, %r18, 0;
	mov.pred 	%p19, 0;
	@%p13 bra 	$L__BB0_8;
	ld.global.u32 	%r19, [%rd4];
	setp.eq.s32 	%p19, %r19, 0;
$L__BB0_8:
	setp.lt.s32 	%p14, %r5, 1;
	not.pred 	%p15, %p19;
	or.pred  	%p16, %p15, %p14;
	@%p16 bra 	$L__BB0_11;
	add.s64 	%rd24, %rd3, %rd16;
	atom.relaxed.global.cas.b32 	%r20, [%rd24], -1, %r1;
	setp.ne.s32 	%p17, %r20, -1;
	@%p17 bra 	$L__BB0_11;
	mov.b32 	%r21, 1;
	st.global.u32 	[%rd4], %r21;
	add.s64 	%rd26, %rd2, %rd17;
	ld.global.u32 	%r22, [%rd26];
	min.s32 	%r23, %r22, %r5;
	st.global.u32 	[%rd6], %r23;
	atom.global.add.u32 	%r24, [%rd1], 1;
$L__BB0_11:
	ret;

}
	// .globl	_Z7augmentP4edgePiii
.visible .entry _Z7augmentP4edgePiii(
	.param .u64 .ptr .align 1 _Z7augmentP4edgePiii_param_0,
	.param .u64 .ptr .align 1 _Z7augmentP4edgePiii_param_1,
	.param .u32 _Z7augmentP4edgePiii_param_2,
	.param .u32 _Z7augmentP4edgePiii_param_3
)
{
	.reg .pred 	%p<4>;
	.reg .b32 	%r<14>;
	.reg .b64 	%rd<9>;

	ld.param.u64 	%rd4, [_Z7augmentP4edgePiii_param_0];
	ld.param.u64 	%rd5, [_Z7augmentP4edgePiii_param_1];
	ld.param.u32 	%r12, [_Z7augmentP4edgePiii_param_2];
	ld.param.u32 	%r6, [_Z7augmentP4edgePiii_param_3];
	setp.eq.s32 	%p1, %r12, 0;
	@%p1 bra 	$L__BB1_6;
	cvta.to.global.u64 	%rd1, %rd5;
	cvta.to.global.u64 	%rd2, %rd4;
$L__BB1_2:
	mul.wide.s32 	%rd6, %r12, 4;
	add.s64 	%rd7, %rd1, %rd6;
	ld.global.u32 	%r7, [%rd7];
	mul.wide.s32 	%rd8, %r7, 16;
	add.s64 	%rd3, %rd2, %rd8;
	ld.global.u32 	%r2, [%rd3];
	setp.ne.s32 	%p2, %r12, %r2;
	@%p2 bra 	$L__BB1_4;
	ld.global.u32 	%r12, [%rd3+4];
	ld.global.u32 	%r10, [%rd3+12];
	sub.s32 	%r11, %r10, %r6;
	st.global.u32 	[%rd3+12], %r11;
	bra.uni 	$L__BB1_5;
$L__BB1_4:
	ld.global.u32 	%r8, [%rd3+12];
	add.s32 	%r9, %r8, %r6;
	st.global.u32 	[%rd3+12], %r9;
	mov.u32 	%r12, %r2;
$L__BB1_5:
	setp.ne.s32 	%p3, %r12, 0;
	@%p3 bra 	$L__BB1_2;
$L__BB1_6:
	ret;

}


// ===== COMPILED SASS (sm_100) =====

	.target	sm_100

	.elftype	@"ET_EXEC"


//--------------------- .note.nv.tkinfo           --------------------------
	.section	.note.nv.tkinfo,"",@"SHT_NOTE"
	.sectionflags	@"SHF_NOTE_NV_TKINFO"
	.tkinfo
        /*0018*/ 	.word	0x00000002
        /*0030*/ 	.string	""
        /*0030*/ 	.string	"ptxas"
        /*0030*/ 	.string	"Cuda compilation tools, release 13.0, V13.0.88"
        /*0030*/ 	.string	"Build cuda_13.0.r13.0/compiler.36424714_0"
        /*0030*/ 	.string	"-arch sm_100 -m 64 "



//--------------------- .note.nv.cuinfo           --------------------------
	.section	.note.nv.cuinfo,"",@"SHT_NOTE"
	.sectionflags	@"SHF_NOTE_NV_CUINFO"
        /*0018*/ 	.short	0x0002
        /*001a*/ 	.short	0x0064
        /*001c*/ 	.short	0x0082
	.zero		2


//--------------------- .nv.info                  --------------------------
	.section	.nv.info,"",@"SHT_CUDA_INFO"
	.align	4


	//----- nvinfo : EIATTR_REGCOUNT
	.align		4
        /*0000*/ 	.byte	0x04, 0x2f
        /*0002*/ 	.short	(.L_1 - .L_0)
	.align		4
.L_0:
        /*0004*/ 	.word	index@(_Z20find_augmenting_pathP4edgeiPiS1_S1_S1_)
        /*0008*/ 	.word	0x0000001a


	//----- nvinfo : EIATTR_FRAME_SIZE
	.align		4
.L_1:
        /*000c*/ 	.byte	0x04, 0x11
        /*000e*/ 	.short	(.L_3 - .L_2)
	.align		4
.L_2:
        /*0010*/ 	.word	index@(_Z20find_augmenting_pathP4edgeiPiS1_S1_S1_)
        /*0014*/ 	.word	0x00000000


	//----- nvinfo : EIATTR_REGCOUNT
	.align		4
.L_3:
        /*0018*/ 	.byte	0x04, 0x2f
        /*001a*/ 	.short	(.L_5 - .L_4)
	.align		4
.L_4:
        /*001c*/ 	.word	index@(_Z7augmentP4edgePiii)
        /*0020*/ 	.word	0x0000000e


	//----- nvinfo : EIATTR_FRAME_SIZE
	.align		4
.L_5:
        /*0024*/ 	.byte	0x04, 0x11
        /*0026*/ 	.short	(.L_7 - .L_6)
	.align		4
.L_6:
        /*0028*/ 	.word	index@(_Z7augmentP4edgePiii)
        /*002c*/ 	.word	0x00000000


	//----- nvinfo : EIATTR_MIN_STACK_SIZE
	.align		4
.L_7:
        /*0030*/ 	.byte	0x04, 0x12
        /*0032*/ 	.short	(.L_9 - .L_8)
	.align		4
.L_8:
        /*0034*/ 	.word	index@(_Z7augmentP4edgePiii)
        /*0038*/ 	.word	0x00000000


	//----- nvinfo : EIATTR_MIN_STACK_SIZE
	.align		4
.L_9:
        /*003c*/ 	.byte	0x04, 0x12
        /*003e*/ 	.short	(.L_11 - .L_10)
	.align		4
.L_10:
        /*0040*/ 	.word	index@(_Z20find_augmenting_pathP4edgeiPiS1_S1_S1_)
        /*0044*/ 	.word	0x00000000
.L_11:


//--------------------- .nv.compat                --------------------------
	.section	.nv.compat,"",@"SHT_CUDA_COMPAT_INFO"
	.align	4
        /*0000*/ 	.byte	0x02, 0x09, 0x00, 0x00, 0x02, 0x02, 0x01, 0x00, 0x02, 0x05, 0x05, 0x00, 0x03, 0x07, 0x01, 0x01
        /*0010*/ 	.byte	0x02, 0x03, 0x00, 0x00, 0x02, 0x06, 0x01, 0x00, 0x04, 0x0b, 0x08, 0x00, 0x09, 0x00, 0x00, 0x00
        /*0020*/ 	.byte	0x00, 0x00, 0x00, 0x00


//--------------------- .nv.info._Z7augmentP4edgePiii --------------------------
	.section	.nv.info._Z7augmentP4edgePiii,"",@"SHT_CUDA_INFO"
	.sectionflags	@""
	.align	4


	//----- nvinfo : EIATTR_CUDA_API_VERSION
	.align		4
        /*0000*/ 	.byte	0x04, 0x37
        /*0002*/ 	.short	(.L_13 - .L_12)
.L_12:
        /*0004*/ 	.word	0x00000082


	//----- nvinfo : EIATTR_KPARAM_INFO
	.align		4
.L_13:
        /*0008*/ 	.byte	0x04, 0x17
        /*000a*/ 	.short	(.L_15 - .L_14)
.L_14:
        /*000c*/ 	.word	0x00000000
        /*0010*/ 	.short	0x0003
        /*0012*/ 	.short	0x0014
        /*0014*/ 	.byte	0x00, 0xf0, 0x11, 0x00


	//----- nvinfo : EIATTR_KPARAM_INFO
	.align		4
.L_15:
        /*0018*/ 	.byte	0x04, 0x17
        /*001a*/ 	.short	(.L_17 - .L_16)
.L_16:
        /*001c*/ 	.word	0x00000000
        /*0020*/ 	.short	0x0002
        /*0022*/ 	.short	0x0010
        /*0024*/ 	.byte	0x00, 0xf0, 0x11, 0x00


	//----- nvinfo : EIATTR_KPARAM_INFO
	.align		4
.L_17:
        /*0028*/ 	.byte	0x04, 0x17
        /*002a*/ 	.short	(.L_19 - .L_18)
.L_18:
        /*002c*/ 	.word	0x00000000
        /*0030*/ 	.short	0x0001
        /*0032*/ 	.short	0x0008
        /*0034*/ 	.byte	0x00, 0xf5, 0x21, 0x00


	//----- nvinfo : EIATTR_KPARAM_INFO
	.align		4
.L_19:
        /*0038*/ 	.byte	0x04, 0x17
        /*003a*/ 	.short	(.L_21 - .L_20)
.L_20:
        /*003c*/ 	.word	0x00000000
        /*0040*/ 	.short	0x0000
        /*0042*/ 	.short	0x0000
        /*0044*/ 	.byte	0x00, 0xf5, 0x21, 0x00


	//----- nvinfo : EIATTR_SPARSE_MMA_MASK
	.align		4
.L_21:
        /*0048*/ 	.byte	0x03, 0x50
        /*004a*/ 	.short	0x0000


	//----- nvinfo : EIATTR_MAXREG_COUNT
	.align		4
        /*004c*/ 	.byte	0x03, 0x1b
        /*004e*/ 	.short	0x00ff


	//----- nvinfo : EIATTR_MERCURY_ISA_VERSION
	.align		4
        /*0050*/ 	.byte	0x03, 0x5f
        /*0052*/ 	.short	0x0101


	//----- nvinfo : EIATTR_VRC_CTA_INIT_COUNT
	.align		4
        /*0054*/ 	.byte	0x02, 0x4a
	.zero		1
	.zero		1


	//----- nvinfo : EIATTR_EXIT_INSTR_OFFSETS
	.align		4
        /*0058*/ 	.byte	0x04, 0x1c
        /*005a*/ 	.short	(.L_23 - .L_22)


	//   ....[0]....
.L_22:
        /*005c*/ 	.word	0x00000030


	//   ....[1]....
        /*0060*/ 	.word	0x00000190


	//----- nvinfo : EIATTR_CBANK_PARAM_SIZE
	.align		4
.L_23:
        /*0064*/ 	.byte	0x03, 0x19
        /*0066*/ 	.short	0x0018


	//----- nvinfo : EIATTR_PARAM_CBANK
	.align		4
        /*0068*/ 	.byte	0x04, 0x0a
        /*006a*/ 	.short	(.L_25 - .L_24)
	.align		4
.L_24:
        /*006c*/ 	.word	index@(.nv.constant0._Z7augmentP4edgePiii)
        /*0070*/ 	.short	0x0380
        /*0072*/ 	.short	0x0018


	//----- nvinfo : EIATTR_SW_WAR
	.align		4
.L_25:
        /*0074*/ 	.byte	0x04, 0x36
        /*0076*/ 	.short	(.L_27 - .L_26)
.L_26:
        /*0078*/ 	.word	0x00000008
.L_27:


//--------------------- .nv.info._Z20find_augmenting_pathP4edgeiPiS1_S1_S1_ --------------------------
	.section	.nv.info._Z20find_augmenting_pathP4edgeiPiS1_S1_S1_,"",@"SHT_CUDA_INFO"
	.sectionflags	@""
	.align	4


	//----- nvinfo : EIATTR_CUDA_API_VERSION
	.align		4
        /*0000*/ 	.byte	0x04, 0x37
        /*0002*/ 	.short	(.L_29 - .L_28)
.L_28:
        /*0004*/ 	.word	0x00000082


	//----- nvinfo : EIATTR_KPARAM_INFO
	.align		4
.L_29:
        /*0008*/ 	.byte	0x04, 0x17
        /*000a*/ 	.short	(.L_31 - .L_30)
.L_30:
        /*000c*/ 	.word	0x00000000
        /*0010*/ 	.short	0x0005
        /*0012*/ 	.short	0x0028
        /*0014*/ 	.byte	0x00, 0xf5, 0x21, 0x00


	//----- nvinfo : EIATTR_KPARAM_INFO
	.align		4
.L_31:
        /*0018*/ 	.byte	0x04, 0x17
        /*001a*/ 	.short	(.L_33 - .L_32)
.L_32:
        /*001c*/ 	.word	0x00000000
        /*0020*/ 	.short	0x0004
        /*0022*/ 	.short	0x0020
        /*0024*/ 	.byte	0x00, 0xf5, 0x21, 0x00


	//----- nvinfo : EIATTR_KPARAM_INFO
	.align		4
.L_33:
        /*0028*/ 	.byte	0x04, 0x17
        /*002a*/ 	.short	(.L_35 - .L_34)
.L_34:
        /*002c*/ 	.word	0x00000000
        /*0030*/ 	.short	0x0003
        /*0032*/ 	.short	0x0018
        /*0034*/ 	.byte	0x00, 0xf5, 0x21, 0x00


	//----- nvinfo : EIATTR_KPARAM_INFO
	.align		4
.L_35:
        /*0038*/ 	.byte	0x04, 0x17
        /*003a*/ 	.short	(.L_37 - .L_36)
.L_36:
        /*003c*/ 	.word	0x00000000
        /*0040*/ 	.short	0x0002
        /*0042*/ 	.short	0x0010
        /*0044*/ 	.byte	0x00, 0xf5, 0x21, 0x00


	//----- nvinfo : EIATTR_KPARAM_INFO
	.align		4
.L_37:
        /*0048*/ 	.byte	0x04, 0x17
        /*004a*/ 	.short	(.L_39 - .L_38)
.L_38:
        /*004c*/ 	.word	0x00000000
        /*0050*/ 	.short	0x0001
        /*0052*/ 	.short	0x0008
        /*0054*/ 	.byte	0x00, 0xf0, 0x11, 0x00


	//----- nvinfo : EIATTR_KPARAM_INFO
	.align		4
.L_39:
        /*0058*/ 	.byte	0x04, 0x17
        /*005a*/ 	.short	(.L_41 - .L_40)
.L_40:
        /*005c*/ 	.word	0x00000000
        /*0060*/ 	.short	0x0000
        /*0062*/ 	.short	0x0000
        /*0064*/ 	.byte	0x00, 0xf5, 0x21, 0x00


	//----- nvinfo : EIATTR_SPARSE_MMA_MASK
	.align		4
.L_41:
        /*0068*/ 	.byte	0x03, 0x50
        /*006a*/ 	.short	0x0000


	//----- nvinfo : EIATTR_MAXREG_COUNT
	.align		4
        /*006c*/ 	.byte	0x03, 0x1b
        /*006e*/ 	.short	0x00ff


	//----- nvinfo : EIATTR_MERCURY_ISA_VERSION
	.align		4
        /*0070*/ 	.byte	0x03, 0x5f
        /*0072*/ 	.short	0x0101


	//----- nvinfo : EIATTR_INT_WARP_WIDE_INSTR_OFFSETS
	.align		4
        /*0074*/ 	.byte	0x04, 0x31
        /*0076*/ 	.short	(.L_43 - .L_42)


	//   ....[0]....
.L_42:
        /*0078*/ 	.word	0x00000250


	//   ....[1]....
        /*007c*/ 	.word	0x00000450


	//----- nvinfo : EIATTR_VRC_CTA_INIT_COUNT
	.align		4
.L_43:
        /*0080*/ 	.byte	0x02, 0x4a
	.zero		1
	.zero		1


	//----- nvinfo : EIATTR_EXIT_INSTR_OFFSETS
	.align		4
        /*0084*/ 	.byte	0x04, 0x1c
        /*0086*/ 	.short	(.L_45 - .L_44)


	//   ....[0]....
.L_44:
        /*0088*/ 	.word	0x00000070


	//   ....[1]....
        /*008c*/ 	.word	0x00000380


	//   ....[2]....
        /*0090*/ 	.word	0x000003f0


	//   ....[3]....
        /*0094*/ 	.word	0x000004d0


	//----- nvinfo : EIATTR_CRS_STACK_SIZE
	.align		4
.L_45:
        /*0098*/ 	.byte	0x04, 0x1e
        /*009a*/ 	.short	(.L_47 - .L_46)
.L_46:
        /*009c*/ 	.word	0x00000000


	//----- nvinfo : EIATTR_CBANK_PARAM_SIZE
	.align		4
.L_47:
        /*00a0*/ 	.byte	0x03, 0x19
        /*00a2*/ 	.short	0x0030


	//----- nvinfo : EIATTR_PARAM_CBANK
	.align		4
        /*00a4*/ 	.byte	0x04, 0x0a
        /*00a6*/ 	.short	(.L_49 - .L_48)
	.align		4
.L_48:
        /*00a8*/ 	.word	index@(.nv.constant0._Z20find_augmenting_pathP4edgeiPiS1_S1_S1_)
        /*00ac*/ 	.short	0x0380
        /*00ae*/ 	.short	0x0030


	//----- nvinfo : EIATTR_SW_WAR
	.align		4
.L_49:
        /*00b0*/ 	.byte	0x04, 0x36
        /*00b2*/ 	.short	(.L_51 - .L_50)
.L_50:
        /*00b4*/ 	.word	0x00000008
.L_51:


//--------------------- .nv.callgraph             --------------------------
	.section	.nv.callgraph,"",@"SHT_CUDA_CALLGRAPH"
	.align	4
	.sectionentsize	8
	.align		4
        /*0000*/ 	.word	0x00000000
	.align		4
        /*0004*/ 	.word	0xffffffff
	.align		4
        /*0008*/ 	.word	0x00000000
	.align		4
        /*000c*/ 	.word	0xfffffffe
	.align		4
        /*0010*/ 	.word	0x00000000
	.align		4
        /*0014*/ 	.word	0xfffffffd
	.align		4
        /*0018*/ 	.word	0x00000000
	.align		4
        /*001c*/ 	.word	0xfffffffc


//--------------------- .text._Z7augmentP4edgePiii --------------------------
	.section	.text._Z7augmentP4edgePiii,"ax",@progbits
	.align	128
        .global         _Z7augmentP4edgePiii
        .type           _Z7augmentP4edgePiii,@function
        .size           _Z7augmentP4edgePiii,(.L_x_7 - _Z7augmentP4edgePiii)
        .other          _Z7augmentP4edgePiii,@"STO_CUDA_ENTRY STV_DEFAULT"
_Z7augmentP4edgePiii:
.text._Z7augmentP4edgePiii:
[----:B------:R-:W-:Y:S01]  /*0000*/  LDC R1, c[0x0][0x37c] ;  /* 0x0000df00ff017b82 */ /* 0x000fe20000000800 */
[----:B------:R-:W0:Y:S02]  /*0010*/  LDCU UR4, c[0x0][0x390] ;  /* 0x00007200ff0477ac */ /* 0x000e240008000800 */
[----:B0-----:R-:W-:-:S13]  /*0020*/  ISETP.NE.AND P0, PT, RZ, UR4, PT ;  /* 0x00000004ff007c0c */ /* 0x001fda000bf05270 */
[----:B------:R-:W-:Y:S05]  /*0030*/  @!P0 EXIT ;  /* 0x000000000000894d */ /* 0x000fea0003800000 */
[----:B------:R-:W0:Y:S01]  /*0040*/  LDCU UR6, c[0x0][0x390] ;  /* 0x00007200ff0677ac */ /* 0x000e220008000800 */
[----:B------:R-:W1:Y:S01]  /*0050*/  LDCU.64 UR4, c[0x0][0x358] ;  /* 0x00006b00ff0477ac */ /* 0x000e620008000a00 */
[----:B0-----:R-:W-:-:S07]  /*0060*/  IMAD.U32 R7, RZ, RZ, UR6 ;  /* 0x00000006ff077e24 */ /* 0x001fce000f8e00ff */
.L_x_0:
[----:B------:R-:W0:Y:S08]  /*0070*/  LDC.64 R2, c[0x0][0x388] ;  /* 0x0000e200ff027b82 */ /* 0x000e300000000a00 */
[----:B------:R-:W2:Y:S08]  /*0080*/  LDC.64 R4, c[0x0][0x380] ;  /* 0x0000e000ff047b82 */ /* 0x000eb00000000a00 */
[----:B------:R-:W3:Y:S01]  /*0090*/  LDC R11, c[0x0][0x394] ;  /* 0x0000e500ff0b7b82 */ /* 0x000ee20000000800 */
[----:B0-----:R-:W-:-:S06]  /*00a0*/  IMAD.WIDE R2, R7, 0x4, R2 ;  /* 0x0000000407027825 */ /* 0x001fcc00078e0202 */
[----:B-1----:R-:W2:Y:S02]  /*00b0*/  LDG.E R3, desc[UR4][R2.64] ;  /* 0x0000000402037981 */ /* 0x002ea4000c1e1900 */
[----:B--2---:R-:W-:-:S05]  /*00c0*/  IMAD.WIDE R4, R3, 0x10, R4 ;  /* 0x0000001003047825 */ /* 0x004fca00078e0204 */
[----:B------:R-:W2:Y:S02]  /*00d0*/  LDG.E R6, desc[UR4][R4.64] ;  /* 0x0000000404067981 */ /* 0x000ea4000c1e1900 */
[----:B--2---:R-:W-:-:S13]  /*00e0*/  ISETP.NE.AND P0, PT, R7, R6, PT ;  /* 0x000000060700720c */ /* 0x004fda0003f05270 */
[----:B------:R-:W3:Y:S04]  /*00f0*/  @!P0 LDG.E R0, desc[UR4][R4.64+0xc] ;  /* 0x00000c0404008981 */ /* 0x000ee8000c1e1900 */
[----:B------:R-:W2:Y:S01]  /*0100*/  @!P0 LDG.E R7, desc[UR4][R4.64+0x4] ;  /* 0x0000040404078981 */ /* 0x000ea2000c1e1900 */
[----:B---3--:R-:W-:-:S05]  /*0110*/  @!P0 IMAD.IADD R9, R0, 0x1, -R11 ;  /* 0x0000000100098824 */ /* 0x008fca00078e0a0b */
[----:B------:R0:W-:Y:S04]  /*0120*/  @!P0 STG.E desc[UR4][R4.64+0xc], R9 ;  /* 0x00000c0904008986 */ /* 0x0001e8000c101904 */
[----:B------:R-:W3:Y:S01]  /*0130*/  @P0 LDG.E R0, desc[UR4][R4.64+0xc] ;  /* 0x00000c0404000981 */ /* 0x000ee2000c1e1900 */
[----:B------:R-:W-:Y:S02]  /*0140*/  @P0 MOV R7, R6 ;  /* 0x0000000600070202 */ /* 0x000fe40000000f00 */
[----:B---3--:R-:W-:-:S05]  /*0150*/  @P0 IADD3 R3, PT, PT, R11, R0, RZ ;  /* 0x000000000b030210 */ /* 0x008fca0007ffe0ff */
[----:B------:R0:W-:Y:S01]  /*0160*/  @P0 STG.E desc[UR4][R4.64+0xc], R3 ;  /* 0x00000c0304000986 */ /* 0x0001e2000c101904 */
[----:B--2---:R-:W-:-:S13]  /*0170*/  ISETP.NE.AND P0, PT, R7, RZ, PT ;  /* 0x000000ff0700720c */ /* 0x004fda0003f05270 */
[----:B0-----:R-:W-:Y:S05]  /*0180*/  @P0 BRA `(.L_x_0) ;  /* 0xfffffffc00b80947 */ /* 0x001fea000383ffff */
[----:B------:R-:W-:Y:S05]  /*0190*/  EXIT ;  /* 0x000000000000794d */ /* 0x000fea0003800000 */
.L_x_1:
[----:B------:R-:W-:-:S00]  /*01a0*/  BRA `(.L_x_1) ;  /* 0xfffffffc00fc7947 */ /* 0x000fc0000383ffff */
[----:B------:R-:W-:-:S00]  /*01b0*/  NOP ;  /* 0x0000000000007918 */ /* 0x000fc00000000000 */
        /* <DEDUP_REMOVED lines=12> */
.L_x_7:


//--------------------- .text._Z20find_augmenting_pathP4edgeiPiS1_S1_S1_ --------------------------
	.section	.text._Z20find_augmenting_pathP4edgeiPiS1_S1_S1_,"ax",@progbits
	.align	128
        .global         _Z20find_augmenting_pathP4edgeiPiS1_S1_S1_
        .type           _Z20find_augmenting_pathP4edgeiPiS1_S1_S1_,@function
        .size           _Z20find_augmenting_pathP4edgeiPiS1_S1_S1_,(.L_x_8 - _Z20find_augmenting_pathP4edgeiPiS1_S1_S1_)
        .other          _Z20find_augmenting_pathP4edgeiPiS1_S1_S1_,@"STO_CUDA_ENTRY STV_DEFAULT"
_Z20find_augmenting_pathP4edgeiPiS1_S1_S1_:
.text._Z20find_augmenting_pathP4edgeiPiS1_S1_S1_:
[----:B------:R-:W-:Y:S01]  /*0000*/  LDC R1, c[0x0][0x37c] ;  /* 0x0000df00ff017b82 */ /* 0x000fe20000000800 */
[----:B------:R-:W0:Y:S07]  /*0010*/  S2R R0, SR_TID.X ;  /* 0x0000000000007919 */ /* 0x000e2e0000002100 */
[----:B------:R-:W0:Y:S01]  /*0020*/  S2UR UR4, SR_CTAID.X ;  /* 0x00000000000479c3 */ /* 0x000e220000002500 */
[----:B------:R-:W1:Y:S07]  /*0030*/  LDCU UR5, c[0x0][0x388] ;  /* 0x00007100ff0577ac */ /* 0x000e6e0008000800 */
[----:B------:R-:W0:Y:S02]  /*0040*/  LDC R5, c[0x0][0x360] ;  /* 0x0000d800ff057b82 */ /* 0x000e240000000800 */
[----:B0-----:R-:W-:-:S05]  /*0050*/  IMAD R5, R5, UR4, R0 ;  /* 0x0000000405057c24 */ /* 0x001fca000f8e0200 */
[----:B-1----:R-:W-:-:S13]  /*0060*/  ISETP.GE.AND P0, PT, R5, UR5, PT ;  /* 0x0000000505007c0c */ /* 0x002fda000bf06270 */
[----:B------:R-:W-:Y:S05]  /*0070*/  @P0 EXIT ;  /* 0x000000000000094d */ /* 0x000fea0003800000 */
[----:B------:R-:W0:Y:S01]  /*0080*/  LDC.64 R14, c[0x0][0x380] ;  /* 0x0000e000ff0e7b82 */ /* 0x000e220000000a00 */
[----:B------:R-:W1:Y:S07]  /*0090*/  LDCU.64 UR4, c[0x0][0x358] ;  /* 0x00006b00ff0477ac */ /* 0x000e6e0008000a00 */
[----:B------:R-:W2:Y:S08]  /*00a0*/  LDC.64 R12, c[0x0][0x390] ;  /* 0x0000e400ff0c7b82 */ /* 0x000eb00000000a00 */
[----:B------:R-:W3:Y:S01]  /*00b0*/  LDC.64 R10, c[0x0][0x3a0] ;  /* 0x0000e800ff0a7b82 */ /* 0x000ee20000000a00 */
[----:B0-----:R-:W-:-:S05]  /*00c0*/  IMAD.WIDE R14, R5, 0x10, R14 ;  /* 0x00000010050e7825 */ /* 0x001fca00078e020e */
[----:B-1----:R-:W2:Y:S04]  /*00d0*/  LDG.E R9, desc[UR4][R14.64] ;  /* 0x000000040e097981 */ /* 0x002ea8000c1e1900 */
[----:B------:R-:W4:Y:S04]  /*00e0*/  LDG.E R0, desc[UR4][R14.64+0x4] ;  /* 0x000004040e007981 */ /* 0x000f28000c1e1900 */
[----:B------:R-:W5:Y:S04]  /*00f0*/  LDG.E R17, desc[UR4][R14.64+0x8] ;  /* 0x000008040e117981 */ /* 0x000f68000c1e1900 */
[----:B------:R-:W5:Y:S01]  /*0100*/  LDG.E R8, desc[UR4][R14.64+0xc] ;  /* 0x00000c040e087981 */ /* 0x000f62000c1e1900 */
[----:B--2---:R-:W-:-:S05]  /*0110*/  IMAD.WIDE R2, R9, 0x4, R12 ;  /* 0x0000000409027825 */ /* 0x004fca00078e020c */
[----:B------:R-:W2:Y:S01]  /*0120*/  LDG.E R4, desc[UR4][R2.64] ;  /* 0x0000000402047981 */ /* 0x000ea2000c1e1900 */
[----:B----4-:R-:W-:Y:S01]  /*0130*/  IMAD.WIDE R12, R0, 0x4, R12 ;  /* 0x00000004000c7825 */ /* 0x010fe200078e020c */
[----:B--2---:R-:W-:-:S13]  /*0140*/  ISETP.NE.AND P0, PT, R4, RZ, PT ;  /* 0x000000ff0400720c */ /* 0x004fda0003f05270 */
[----:B------:R-:W2:Y:S01]  /*0150*/  @P0 LDG.E R4, desc[UR4][R12.64] ;  /* 0x000000040c040981 */ /* 0x000ea2000c1e1900 */
[----:B------:R-:W-:Y:S01]  /*0160*/  BSSY.RECONVERGENT B0, `(.L_x_2) ;  /* 0x0000018000007945 */ /* 0x000fe20003800200 */
[----:B---3--:R-:W-:Y:S01]  /*0170*/  IMAD.WIDE R6, R9, 0x4, R10 ;  /* 0x0000000409067825 */ /* 0x008fe200078e020a */
[----:B--2---:R-:W-:-:S04]  /*0180*/  ISETP.EQ.AND P0, PT, R4, RZ, P0 ;  /* 0x000000ff0400720c */ /* 0x004fc80000702270 */
[----:B-----5:R-:W-:-:S13]  /*0190*/  ISETP.LE.OR P0, PT, R17, R8, !P0 ;  /* 0x000000081100720c */ /* 0x020fda0004703670 */
[----:B------:R-:W-:Y:S05]  /*01a0*/  @P0 BRA `(.L_x_3) ;  /* 0x00000000004c0947 */ /* 0x000fea0003800000 */
[----:B------:R-:W0:Y:S01]  /*01b0*/  LDC.64 R14, c[0x0][0x398] ;  /* 0x0000e600ff0e7b82 */ /* 0x000e220000000a00 */
[----:B------:R-:W-:Y:S02]  /*01c0*/  IMAD.MOV.U32 R4, RZ, RZ, -0x1 ;  /* 0xffffffffff047424 */ /* 0x000fe400078e00ff */
[----:B0-----:R-:W-:-:S05]  /*01d0*/  IMAD.WIDE R14, R0, 0x4, R14 ;  /* 0x00000004000e7825 */ /* 0x001fca00078e020e */
[----:B------:R-:W2:Y:S02]  /*01e0*/  ATOMG.E.CAS.STRONG.GPU PT, R4, [R14], R4, R5 ;  /* 0x000000040e0473a9 */ /* 0x000ea400001ee105 */
[----:B--2---:R-:W-:-:S13]  /*01f0*/  ISETP.NE.AND P0, PT, R4, -0x1, PT ;  /* 0xffffffff0400780c */ /* 0x004fda0003f05270 */
[----:B------:R-:W-:Y:S05]  /*0200*/  @P0 BRA `(.L_x_3) ;  /* 0x0000000000340947 */ /* 0x000fea0003800000 */
[----:B------:R-:W-:-:S05]  /*0210*/  IMAD.MOV.U32 R23, RZ, RZ, 0x1 ;  /* 0x00000001ff177424 */ /* 0x000fca00078e00ff */
[----:B------:R0:W-:Y:S04]  /*0220*/  STG.E desc[UR4][R12.64], R23 ;  /* 0x000000170c007986 */ /* 0x0001e8000c101904 */
[----:B------:R-:W2:Y:S01]  /*0230*/  LDG.E R4, desc[UR4][R6.64] ;  /* 0x0000000406047981 */ /* 0x000ea2000c1e1900 */
[----:B------:R-:W1:Y:S01]  /*0240*/  LDC.64 R14, c[0x0][0x3a8] ;  /* 0x0000ea00ff0e7b82 */ /* 0x000e620000000a00 */
[----:B------:R-:W-:Y:S01]  /*0250*/  VOTEU.ANY UR6, UPT, PT ;  /* 0x0000000000067886 */ /* 0x000fe200038e0100 */
[----:B------:R-:W3:Y:S01]  /*0260*/  S2R R16, SR_LANEID ;  /* 0x0000000000107919 */ /* 0x000ee20000000000 */
[----:B------:R-:W-:Y:S02]  /*0270*/  UFLO.U32 UR7, UR6 ;  /* 0x00000006000772bd */ /* 0x000fe400080e0000 */
[----:B------:R-:W1:Y:S04]  /*0280*/  POPC R21, UR6 ;  /* 0x0000000600157d09 */ /* 0x000e680008000000 */
[----:B---3--:R-:W-:-:S02]  /*0290*/  ISETP.EQ.U32.AND P0, PT, R16, UR7, PT ;  /* 0x0000000710007c0c */ /* 0x008fc4000bf02070 */
[----:B--2---:R-:W-:Y:S01]  /*02a0*/  VIADDMNMX R19, R17, -R8, R4, PT ;  /* 0x8000000811137246 */ /* 0x004fe20003800104 */
[----:B------:R-:W-:-:S05]  /*02b0*/  IMAD.WIDE R16, R0, 0x4, R10 ;  /* 0x0000000400107825 */ /* 0x000fca00078e020a */
[----:B------:R0:W-:Y:S05]  /*02c0*/  STG.E desc[UR4][R16.64], R19 ;  /* 0x0000001310007986 */ /* 0x0001ea000c101904 */
[----:B-1----:R0:W-:Y:S02]  /*02d0*/  @P0 REDG.E.ADD.STRONG.GPU desc[UR4][R14.64], R21 ;  /* 0x000000150e00098e */ /* 0x0021e4000c12e104 */
.L_x_3:
[----:B------:R-:W-:Y:S05]  /*02e0*/  BSYNC.RECONVERGENT B0 ;  /* 0x0000000000007941 */ /* 0x000fea0003800200 */
.L_x_2:
[----:B0-----:R-:W2:Y:S01]  /*02f0*/  LDG.E R12, desc[UR4][R12.64] ;  /* 0x000000040c0c7981 */ /* 0x001ea2000c1e1900 */
[----:B------:R-:W-:Y:S01]  /*0300*/  BSSY.RECONVERGENT B0, `(.L_x_4) ;  /* 0x0000006000007945 */ /* 0x000fe20003800200 */
[----:B------:R-:W-:Y:S02]  /*0310*/  PLOP3.LUT P0, PT, PT, PT, PT, 0x8, 0x80 ;  /* 0x000000000080781c */ /* 0x000fe40003f0e170 */
[----:B--2---:R-:W-:-:S13]  /*0320*/  ISETP.NE.AND P1, PT, R12, RZ, PT ;  /* 0x000000ff0c00720c */ /* 0x004fda0003f25270 */
[----:B------:R-:W-:Y:S05]  /*0330*/  @!P1 BRA `(.L_x_5) ;  /* 0x0000000000089947 */ /* 0x000fea0003800000 */
[----:B------:R-:W2:Y:S02]  /*0340*/  LDG.E R4, desc[UR4][R2.64] ;  /* 0x0000000402047981 */ /* 0x000ea4000c1e1900 */
[----:B--2---:R-:W-:-:S13]  /*0350*/  ISETP.EQ.AND P0, PT, R4, RZ, PT ;  /* 0x000000ff0400720c */ /* 0x004fda0003f02270 */
.L_x_5:
[----:B------:R-:W-:Y:S05]  /*0360*/  BSYNC.RECONVERGENT B0 ;  /* 0x0000000000007941 */ /* 0x000fea0003800200 */
.L_x_4:
[----:B------:R-:W-:-:S13]  /*0370*/  ISETP.LT.OR P0, PT, R8, 0x1, !P0 ;  /* 0x000000010800780c */ /* 0x000fda0004701670 */
[----:B------:R-:W-:Y:S05]  /*0380*/  @P0 EXIT ;  /* 0x000000000000094d */ /* 0x000fea0003800000 */
[----:B------:R-:W0:Y:S01]  /*0390*/  LDC.64 R12, c[0x0][0x398] ;  /* 0x0000e600ff0c7b82 */ /* 0x000e220000000a00 */
[----:B------:R-:W-:Y:S02]  /*03a0*/  IMAD.MOV.U32 R15, RZ, RZ, R5 ;  /* 0x000000ffff0f7224 */ /* 0x000fe400078e0005 */
[----:B------:R-:W-:Y:S02]  /*03b0*/  IMAD.MOV.U32 R14, RZ, RZ, -0x1 ;  /* 0xffffffffff0e7424 */ /* 0x000fe400078e00ff */
[----:B0-----:R-:W-:-:S06]  /*03c0*/  IMAD.WIDE R4, R9, 0x4, R12 ;  /* 0x0000000409047825 */ /* 0x001fcc00078e020c */
[----:B------:R-:W2:Y:S02]  /*03d0*/  ATOMG.E.CAS.STRONG.GPU PT, R4, [R4], R14, R15 ;  /* 0x0000000e040473a9 */ /* 0x000ea400001ee10f */
[----:B--2---:R-:W-:-:S13]  /*03e0*/  ISETP.NE.AND P0, PT, R4, -0x1, PT ;  /* 0xffffffff0400780c */ /* 0x004fda0003f05270 */
[----:B------:R-:W-:Y:S05]  /*03f0*/  @P0 EXIT ;  /* 0x000000000000094d */ /* 0x000fea0003800000 */
[----:B------:R-:W-:Y:S02]  /*0400*/  IMAD.MOV.U32 R15, RZ, RZ, 0x1 ;  /* 0x00000001ff0f7424 */ /* 0x000fe400078e00ff */
[----:B------:R-:W-:-:S03]  /*0410*/  IMAD.WIDE R10, R0, 0x4, R10 ;  /* 0x00000004000a7825 */ /* 0x000fc600078e020a */
[----:B------:R-:W-:Y:S04]  /*0420*/  STG.E desc[UR4][R2.64], R15 ;  /* 0x0000000f02007986 */ /* 0x000fe8000c101904 */
[----:B------:R-:W2:Y:S01]  /*0430*/  LDG.E R11, desc[UR4][R10.64] ;  /* 0x000000040a0b7981 */ /* 0x000ea2000c1e1900 */
[----:B------:R-:W0:Y:S01]  /*0440*/  LDC.64 R4, c[0x0][0x3a8] ;  /* 0x0000ea00ff047b82 */ /* 0x000e220000000a00 */
[----:B------:R-:W-:Y:S01]  /*0450*/  VOTEU.ANY UR6, UPT, PT ;  /* 0x0000000000067886 */ /* 0x000fe200038e0100 */
[----:B------:R-:W1:Y:S01]  /*0460*/  S2R R0, SR_LANEID ;  /* 0x0000000000007919 */ /* 0x000e620000000000 */
[----:B------:R-:W-:Y:S02]  /*0470*/  UFLO.U32 UR7, UR6 ;  /* 0x00000006000772bd */ /* 0x000fe400080e0000 */
[----:B------:R-:W0:Y:S04]  /*0480*/  POPC R13, UR6 ;  /* 0x00000006000d7d09 */ /* 0x000e280008000000 */
[----:B-1----:R-:W-:-:S02]  /*0490*/  ISETP.EQ.U32.AND P0, PT, R0, UR7, PT ;  /* 0x0000000700007c0c */ /* 0x002fc4000bf02070 */
[----:B--2---:R-:W-:-:S05]  /*04a0*/  VIMNMX R9, PT, PT, R8, R11, PT ;  /* 0x0000000b08097248 */ /* 0x004fca0003fe0100 */
[----:B------:R-:W-:Y:S06]  /*04b0*/  STG.E desc[UR4][R6.64], R9 ;  /* 0x0000000906007986 */ /* 0x000fec000c101904 */
[----:B0-----:R-:W-:Y:S01]  /*04c0*/  @P0 REDG.E.ADD.STRONG.GPU desc[UR4][R4.64], R13 ;  /* 0x0000000d0400098e */ /* 0x001fe2000c12e104 */
[----:B------:R-:W-:Y:S05]  /*04d0*/  EXIT ;  /* 0x000000000000794d */ /* 0x000fea0003800000 */
.L_x_6:
        /* <DEDUP_REMOVED lines=10> */
.L_x_8:


//--------------------- .nv.shared.reserved.0     --------------------------
	.section	.nv.shared.reserved.0,"aw",@nobits
	.weak		__nv_reservedSMEM_offset_0_alias
	.size		__nv_reservedSMEM_offset_0_alias, 0, 64
	.other		__nv_reservedSMEM_offset_0_alias,@"STO_CUDA_RESERVED_SHARED STV_DEFAULT"
__nv_reservedSMEM_offset_0_alias:
	.zero		0
	.zero		64


//--------------------- .nv.constant0._Z7augmentP4edgePiii --------------------------
	.section	.nv.constant0._Z7augmentP4edgePiii,"a",@progbits
	.sectionflags	@""
	.align	4
.nv.constant0._Z7augmentP4edgePiii:
	.zero		920


//--------------------- .nv.constant0._Z20find_augmenting_pathP4edgeiPiS1_S1_S1_ --------------------------
	.section	.nv.constant0._Z20find_augmenting_pathP4edgeiPiS1_S1_S1_,"a",@progbits
	.sectionflags	@""
	.align	4
.nv.constant0._Z20find_augmenting_pathP4edgeiPiS1_S1_S1_:
	.zero		944


//--------------------- SYMBOLS --------------------------

	.type		.nv.reservedSmem.offset0,@object
	.size		.nv.reservedSmem.offset0,0x4
